//
// Generated by NVIDIA NVVM Compiler
//
// Compiler Build ID: CL-36424714
// Cuda compilation tools, release 13.0, V13.0.88
// Based on NVVM 20.0.0
//

.version 9.0
.target sm_100
.address_size 64

	// .globl	_Z10cuda_hellov
.extern .func  (.param .b32 func_retval0) vprintf
(
	.param .b64 vprintf_param_0,
	.param .b64 vprintf_param_1
)
;
.global .align 1 .b8 $str[22] = {72, 101, 108, 108, 111, 32, 87, 111, 114, 108, 100, 32, 102, 114, 111, 109, 32, 71, 80, 85, 10};

.visible .entry _Z10cuda_hellov()
{
	.reg .b32 	%r<3>;
	.reg .b64 	%rd<3>;

	mov.u64 	%rd1, $str;
	cvta.global.u64 	%rd2, %rd1;
	{ // callseq 0, 0
	.param .b64 param0;
	st.param.b64 	[param0], %rd2;
	.param .b64 param1;
	st.param.b64 	[param1], 0;
	.param .b32 retval0;
	call.uni (retval0), 
	vprintf, 
	(
	param0, 
	param1
	);
	ld.param.b32 	%r1, [retval0];
	} // callseq 0
	ret;

}
	// .globl	_Z7add_gpuPiS_S_
.visible .entry _Z7add_gpuPiS_S_(
	.param .u64 .ptr .align 1 _Z7add_gpuPiS_S__param_0,
	.param .u64 .ptr .align 1 _Z7add_gpuPiS_S__param_1,
	.param .u64 .ptr .align 1 _Z7add_gpuPiS_S__param_2
)
{
	.reg .b32 	%r<4>;
	.reg .b64 	%rd<7>;

	ld.param.u64 	%rd1, [_Z7add_gpuPiS_S__param_0];
	ld.param.u64 	%rd2, [_Z7add_gpuPiS_S__param_1];
	ld.param.u64 	%rd3, [_Z7add_gpuPiS_S__param_2];
	cvta.to.global.u64 	%rd4, %rd3;
	cvta.to.global.u64 	%rd5, %rd2;
	cvta.to.global.u64 	%rd6, %rd1;
	ld.global.u32 	%r1, [%rd6];
	ld.global.u32 	%r2, [%rd5];
	add.s32 	%r3, %r2, %r1;
	st.global.u32 	[%rd4], %r3;
	ret;

}


// ===== COMPILED SASS (sm_100) =====

	.target	sm_100

	.elftype	@"ET_EXEC"


//--------------------- .note.nv.tkinfo           --------------------------
	.section	.note.nv.tkinfo,"",@"SHT_NOTE"
	.sectionflags	@"SHF_NOTE_NV_TKINFO"
	.tkinfo
        /*0018*/ 	.word	0x00000002
        /*0030*/ 	.string	""
        /*0030*/ 	.string	"ptxas"
        /*0030*/ 	.string	"Cuda compilation tools, release 13.0, V13.0.88"
        /*0030*/ 	.string	"Build cuda_13.0.r13.0/compiler.36424714_0"
        /*0030*/ 	.string	"-arch sm_100 -m 64 "



//--------------------- .note.nv.cuinfo           --------------------------
	.section	.note.nv.cuinfo,"",@"SHT_NOTE"
	.sectionflags	@"SHF_NOTE_NV_CUINFO"
        /*0018*/ 	.short	0x0002
        /*001a*/ 	.short	0x0064
        /*001c*/ 	.short	0x0082
	.zero		2


//--------------------- .nv.info                  --------------------------
	.section	.nv.info,"",@"SHT_CUDA_INFO"
	.align	4


	//----- nvinfo : EIATTR_REGCOUNT
	.align		4
        /*0000*/ 	.byte	0x04, 0x2f
        /*0002*/ 	.short	(.L_2 - .L_1)
	.align		4
.L_1:
        /*0004*/ 	.word	index@(_Z10cuda_hellov)
        /*0008*/ 	.word	0x00000018


	//----- nvinfo : EIATTR_FRAME_SIZE
	.align		4
.L_2:
        /*000c*/ 	.byte	0x04, 0x11
        /*000e*/ 	.short	(.L_4 - .L_3)
	.align		4
.L_3:
        /*0010*/ 	.word	index@(_Z10cuda_hellov)
        /*0014*/ 	.word	0x00000000


	//----- nvinfo : EIATTR_REGCOUNT
	.align		4
.L_4:
        /*0018*/ 	.byte	0x04, 0x2f
        /*001a*/ 	.short	(.L_6 - .L_5)
	.align		4
.L_5:
        /*001c*/ 	.word	index@(_Z7add_gpuPiS_S_)
        /*0020*/ 	.word	0x0000000c


	//----- nvinfo : EIATTR_FRAME_SIZE
	.align		4
.L_6:
        /*0024*/ 	.byte	0x04, 0x11
        /*0026*/ 	.short	(.L_8 - .L_7)
	.align		4
.L_7:
        /*0028*/ 	.word	index@(_Z7add_gpuPiS_S_)
        /*002c*/ 	.word	0x00000000


	//----- nvinfo : EIATTR_MIN_STACK_SIZE
	.align		4
.L_8:
        /*0030*/ 	.byte	0x04, 0x12
        /*0032*/ 	.short	(.L_10 - .L_9)
	.align		4
.L_9:
        /*0034*/ 	.word	index@(_Z7add_gpuPiS_S_)
        /*0038*/ 	.word	0x00000000


	//----- nvinfo : EIATTR_MIN_STACK_SIZE
	.align		4
.L_10:
        /*003c*/ 	.byte	0x04, 0x12
        /*003e*/ 	.short	(.L_12 - .L_11)
	.align		4
.L_11:
        /*0040*/ 	.word	index@(_Z10cuda_hellov)
        /*0044*/ 	.word	0x00000000
.L_12:


//--------------------- .nv.compat                --------------------------
	.section	.nv.compat,"",@"SHT_CUDA_COMPAT_INFO"
	.align	4
        /*0000*/ 	.byte	0x02, 0x09, 0x00, 0x00, 0x02, 0x02, 0x01, 0x00, 0x02, 0x05, 0x05, 0x00, 0x03, 0x07, 0x01, 0x01
        /*0010*/ 	.byte	0x02, 0x03, 0x00, 0x00, 0x02, 0x06, 0x01, 0x00, 0x04, 0x0b, 0x08, 0x00, 0x09, 0x00, 0x00, 0x00
        /*0020*/ 	.byte	0x00, 0x00, 0x00, 0x00


//--------------------- .nv.info._Z7add_gpuPiS_S_ --------------------------
	.section	.nv.info._Z7add_gpuPiS_S_,"",@"SHT_CUDA_INFO"
	.sectionflags	@""
	.align	4


	//----- nvinfo : EIATTR_CUDA_API_VERSION
	.align		4
        /*0000*/ 	.byte	0x04, 0x37
        /*0002*/ 	.short	(.L_14 - .L_13)
.L_13:
        /*0004*/ 	.word	0x00000082


	//----- nvinfo : EIATTR_KPARAM_INFO
	.align		4
.L_14:
        /*0008*/ 	.byte	0x04, 0x17
        /*000a*/ 	.short	(.L_16 - .L_15)
.L_15:
        /*000c*/ 	.word	0x00000000
        /*0010*/ 	.short	0x0002
        /*0012*/ 	.short	0x0010
        /*0014*/ 	.byte	0x00, 0xf5, 0x21, 0x00


	//----- nvinfo : EIATTR_KPARAM_INFO
	.align		4
.L_16:
        /*0018*/ 	.byte	0x04, 0x17
        /*001a*/ 	.short	(.L_18 - .L_17)
.L_17:
        /*001c*/ 	.word	0x00000000
        /*0020*/ 	.short	0x0001
        /*0022*/ 	.short	0x0008
        /*0024*/ 	.byte	0x00, 0xf5, 0x21, 0x00


	//----- nvinfo : EIATTR_KPARAM_INFO
	.align		4
.L_18:
        /*0028*/ 	.byte	0x04, 0x17
        /*002a*/ 	.short	(.L_20 - .L_19)
.L_19:
        /*002c*/ 	.word	0x00000000
        /*0030*/ 	.short	0x0000
        /*0032*/ 	.short	0x0000
        /*0034*/ 	.byte	0x00, 0xf5, 0x21, 0x00


	//----- nvinfo : EIATTR_SPARSE_MMA_MASK
	.align		4
.L_20:
        /*0038*/ 	.byte	0x03, 0x50
        /*003a*/ 	.short	0x0000


	//----- nvinfo : EIATTR_MAXREG_COUNT
	.align		4
        /*003c*/ 	.byte	0x03, 0x1b
        /*003e*/ 	.short	0x00ff


	//----- nvinfo : EIATTR_MERCURY_ISA_VERSION
	.align		4
        /*0040*/ 	.byte	0x03, 0x5f
        /*0042*/ 	.short	0x0101


	//----- nvinfo : EIATTR_VRC_CTA_INIT_COUNT
	.align		4
        /*0044*/ 	.byte	0x02, 0x4a
	.zero		1
	.zero		1


	//----- nvinfo : EIATTR_EXIT_INSTR_OFFSETS
	.align		4
        /*0048*/ 	.byte	0x04, 0x1c
        /*004a*/ 	.short	(.L_22 - .L_21)


	//   ....[0]....
.L_21:
        /*004c*/ 	.word	0x00000090


	//----- nvinfo : EIATTR_CBANK_PARAM_SIZE
	.align		4
.L_22:
        /*0050*/ 	.byte	0x03, 0x19
        /*0052*/ 	.short	0x0018


	//----- nvinfo : EIATTR_PARAM_CBANK
	.align		4
        /*0054*/ 	.byte	0x04, 0x0a
        /*0056*/ 	.short	(.L_24 - .L_23)
	.align		4
.L_23:
        /*0058*/ 	.word	index@(.nv.constant0._Z7add_gpuPiS_S_)
        /*005c*/ 	.short	0x0380
        /*005e*/ 	.short	0x0018


	//----- nvinfo : EIATTR_SW_WAR
	.align		4
.L_24:
        /*0060*/ 	.byte	0x04, 0x36
        /*0062*/ 	.short	(.L_26 - .L_25)
.L_25:
        /*0064*/ 	.word	0x00000008
.L_26:


//--------------------- .nv.info._Z10cuda_hellov  --------------------------
	.section	.nv.info._Z10cuda_hellov,"",@"SHT_CUDA_INFO"
	.sectionflags	@""
	.align	4


	//----- nvinfo : EIATTR_CUDA_API_VERSION
	.align		4
        /*0000*/ 	.byte	0x04, 0x37
        /*0002*/ 	.short	(.L_28 - .L_27)
.L_27:
        /*0004*/ 	.word	0x00000082


	//----- nvinfo : EIATTR_SPARSE_MMA_MASK
	.align		4
.L_28:
        /*0008*/ 	.byte	0x03, 0x50
        /*000a*/ 	.short	0x0000


	//----- nvinfo : EIATTR_MAXREG_COUNT
	.align		4
        /*000c*/ 	.byte	0x03, 0x1b
        /*000e*/ 	.short	0x00ff


	//----- nvinfo : EIATTR_EXTERNS
	.align		4
        /*0010*/ 	.byte	0x04, 0x0f
        /*0012*/ 	.short	(.L_30 - .L_29)


	//   ....[0]....
	.align		4
.L_29:
        /*0014*/ 	.word	index@(vprintf)


	//----- nvinfo : EIATTR_MERCURY_ISA_VERSION
	.align		4
.L_30:
        /*0018*/ 	.byte	0x03, 0x5f
        /*001a*/ 	.short	0x0101


	//----- nvinfo : EIATTR_VRC_CTA_INIT_COUNT
	.align		4
        /*001c*/ 	.byte	0x02, 0x4a
	.zero		1
	.zero		1


	//----- nvinfo : EIATTR_SYSCALL_OFFSETS
	.align		4
        /*0020*/ 	.byte	0x04, 0x46
        /*0022*/ 	.short	(.L_32 - .L_31)


	//   ....[0]....
.L_31:
        /*0024*/ 	.word	0x00000080


	//----- nvinfo : EIATTR_EXIT_INSTR_OFFSETS
	.align		4
.L_32:
        /*0028*/ 	.byte	0x04, 0x1c
        /*002a*/ 	.short	(.L_34 - .L_33)


	//   ....[0]....
.L_33:
        /*002c*/ 	.word	0x00000090


	//----- nvinfo : EIATTR_SW_WAR
	.align		4
.L_34:
        /*0030*/ 	.byte	0x04, 0x36
        /*0032*/ 	.short	(.L_36 - .L_35)
.L_35:
        /*0034*/ 	.word	0x00000008
.L_36:


//--------------------- .nv.callgraph             --------------------------
	.section	.nv.callgraph,"",@"SHT_CUDA_CALLGRAPH"
	.align	4
	.sectionentsize	8
	.align		4
        /*0000*/ 	.word	0x00000000
	.align		4
        /*0004*/ 	.word	0xffffffff
	.align		4
        /*0008*/ 	.word	index@(_Z10cuda_hellov)
	.align		4
        /*000c*/ 	.word	index@(vprintf)
	.align		4
        /*0010*/ 	.word	0x00000000
	.align		4
        /*0014*/ 	.word	0xfffffffe
	.align		4
        /*0018*/ 	.word	0x00000000
	.align		4
        /*001c*/ 	.word	0xfffffffd
	.align		4
        /*0020*/ 	.word	0x00000000
	.align		4
        /*0024*/ 	.word	0xfffffffc


//--------------------- .nv.constant4             --------------------------
	.section	.nv.constant4,"a",@progbits
	.align	8
	.align		8
.nv.constant4:
        /*0000*/ 	.dword	$str
	.align		8
        /*0008*/ 	.dword	vprintf


//--------------------- .text._Z7add_gpuPiS_S_    --------------------------
	.section	.text._Z7add_gpuPiS_S_,"ax",@progbits
	.align	128
        .global         _Z7add_gpuPiS_S_
        .type           _Z7add_gpuPiS_S_,@function
        .size           _Z7add_gpuPiS_S_,(.L_x_3 - _Z7add_gpuPiS_S_)
        .other          _Z7add_gpuPiS_S_,@"STO_CUDA_ENTRY STV_DEFAULT"
_Z7add_gpuPiS_S_:
.text._Z7add_gpuPiS_S_:
[----:B------:R-:W-:Y:S08]  /*0000*/  LDC R1, c[0x0][0x37c] ;  /* 0x0000df00ff017b82 */ /* 0x000ff00000000800 */
[----:B------:R-:W0:Y:S01]  /*0010*/  LDC.64 R2, c[0x0][0x380] ;  /* 0x0000e000ff027b82 */ /* 0x000e220000000a00 */
[----:B------:R-:W0:Y:S07]  /*0020*/  LDCU.64 UR4, c[0x0][0x358] ;  /* 0x00006b00ff0477ac */ /* 0x000e2e0008000a00 */
[----:B------:R-:W1:Y:S01]  /*0030*/  LDC.64 R4, c[0x0][0x388] ;  /* 0x0000e200ff047b82 */ /* 0x000e620000000a00 */
[----:B0-----:R-:W2:Y:S04]  /*0040*/  LDG.E R2, desc[UR4][R2.64] ;  /* 0x0000000402027981 */ /* 0x001ea8000c1e1900 */
[----:B-1----:R-:W2:Y:S03]  /*0050*/  LDG.E R5, desc[UR4][R4.64] ;  /* 0x0000000404057981 */ /* 0x002ea6000c1e1900 */
[----:B------:R-:W0:Y:S01]  /*0060*/  LDC.64 R6, c[0x0][0x390] ;  /* 0x0000e400ff067b82 */ /* 0x000e220000000a00 */
[----:B--2---:R-:W-:-:S05]  /*0070*/  IADD3 R9, PT, PT, R2, R5, RZ ;  /* 0x0000000502097210 */ /* 0x004fca0007ffe0ff */
[----:B0-----:R-:W-:Y:S01]  /*0080*/  STG.E desc[UR4][R6.64], R9 ;  /* 0x0000000906007986 */ /* 0x001fe2000c101904 */
[----:B------:R-:W-:Y:S05]  /*0090*/  EXIT ;  /* 0x000000000000794d */ /* 0x000fea0003800000 */
.L_x_0:
[----:B------:R-:W-:-:S00]  /*00a0*/  BRA `(.L_x_0) ;  /* 0xfffffffc00fc7947 */ /* 0x000fc0000383ffff */
[----:B------:R-:W-:-:S00]  /*00b0*/  NOP ;  /* 0x0000000000007918 */ /* 0x000fc00000000000 */
        /* <DEDUP_REMOVED lines=12> */
.L_x_3:


//--------------------- .text._Z10cuda_hellov     --------------------------
	.section	.text._Z10cuda_hellov,"ax",@progbits
	.align	128
        .global         _Z10cuda_hellov
        .type           _Z10cuda_hellov,@function
        .size           _Z10cuda_hellov,(.L_x_4 - _Z10cuda_hellov)
        .other          _Z10cuda_hellov,@"STO_CUDA_ENTRY STV_DEFAULT"
_Z10cuda_hellov:
.text._Z10cuda_hellov:
[----:B------:R-:W0:Y:S01]  /*0000*/  LDC R1, c[0x0][0x37c] ;  /* 0x0000df00ff017b82 */ /* 0x000e220000000800 */
[----:B------:R-:W-:Y:S01]  /*0010*/  MOV R0, 0x8 ;  /* 0x0000000800007802 */ /* 0x000fe20000000f00 */
[----:B------:R-:W1:Y:S01]  /*0020*/  LDCU.64 UR4, c[0x4][URZ] ;  /* 0x01000000ff0477ac */ /* 0x000e620008000a00 */
[----:B------:R-:W-:-:S05]  /*0030*/  CS2R R6, SRZ ;  /* 0x0000000000067805 */ /* 0x000fca000001ff00 */
[----:B------:R2:W3:Y:S01]  /*0040*/  LDC.64 R2, c[0x4][R0] ;  /* 0x0100000000027b82 */ /* 0x0004e20000000a00 */
[----:B-1----:R-:W-:Y:S02]  /*0050*/  IMAD.U32 R4, RZ, RZ, UR4 ;  /* 0x00000004ff047e24 */ /* 0x002fe4000f8e00ff */
[----:B--2---:R-:W-:-:S07]  /*0060*/  IMAD.U32 R5, RZ, RZ, UR5 ;  /* 0x00000005ff057e24 */ /* 0x004fce000f8e00ff */
[----:B------:R-:W-:-:S07]  /*0070*/  LEPC R20, `(.L_x_1) ;  /* 0x000000001014794e */ /* 0x000fce0000000000 */
[----:B0--3--:R-:W-:Y:S05]  /*0080*/  CALL.ABS.NOINC R2 ;  /* 0x0000000002007343 */ /* 0x009fea0003c00000 */
.L_x_1:
[----:B------:R-:W-:Y:S05]  /*0090*/  EXIT ;  /* 0x000000000000794d */ /* 0x000fea0003800000 */
.L_x_2:
        /* <DEDUP_REMOVED lines=14> */
.L_x_4:


//--------------------- .nv.global.init           --------------------------
	.section	.nv.global.init,"aw",@progbits
.nv.global.init:
	.type		$str,@object
	.size		$str,(.L_0 - $str)
$str:
        /*0000*/ 	.byte	0x48, 0x65, 0x6c, 0x6c, 0x6f, 0x20, 0x57, 0x6f, 0x72, 0x6c, 0x64, 0x20, 0x66, 0x72, 0x6f, 0x6d
        /*0010*/ 	.byte	0x20, 0x47, 0x50, 0x55, 0x0a, 0x00
.L_0:


//--------------------- .nv.shared.reserved.0     --------------------------
	.section	.nv.shared.reserved.0,"aw",@nobits
	.weak		__nv_reservedSMEM_offset_0_alias
	.size		__nv_reservedSMEM_offset_0_alias, 0, 64
	.other		__nv_reservedSMEM_offset_0_alias,@"STO_CUDA_RESERVED_SHARED STV_DEFAULT"
__nv_reservedSMEM_offset_0_alias:
	.zero		0
	.zero		64


//--------------------- .nv.constant0._Z7add_gpuPiS_S_ --------------------------
	.section	.nv.constant0._Z7add_gpuPiS_S_,"a",@progbits
	.sectionflags	@""
	.align	4
.nv.constant0._Z7add_gpuPiS_S_:
	.zero		920


//--------------------- .nv.constant0._Z10cuda_hellov --------------------------
	.section	.nv.constant0._Z10cuda_hellov,"a",@progbits
	.sectionflags	@""
	.align	4
.nv.constant0._Z10cuda_hellov:
	.zero		896


//--------------------- SYMBOLS --------------------------

	.type		.nv.reservedSmem.offset0,@object
	.size		.nv.reservedSmem.offset0,0x4
	.type		vprintf,@function
